	.headerflags	@"EF_CUDA_TEXMODE_UNIFIED EF_CUDA_64BIT_ADDRESS EF_CUDA_ACCELERATORS EF_CUDA_SM90 EF_CUDA_VIRTUAL_SM(EF_CUDA_SM90)"
	.elftype	@"ET_EXEC"


//--------------------- .nv.info                  --------------------------
	.section	.nv.info,"",@"SHT_CUDA_INFO"
	.align	4


	//----- nvinfo : EIATTR_REGCOUNT
	.align		4
        /*0000*/ 	.byte	0x04, 0x2f
        /*0002*/ 	.short	(.L_3 - .L_2)
	.align		4
.L_2:
        /*0004*/ 	.word	index@(triton_poi_fused__native_batch_norm_legit_no_training_clone_convolution_1)
        /*0008*/ 	.word	0x0000001c


	//----- nvinfo : EIATTR_MIN_STACK_SIZE
	.align		4
.L_3:
        /*000c*/ 	.byte	0x04, 0x12
        /*000e*/ 	.short	(.L_5 - .L_4)
	.align		4
.L_4:
        /*0010*/ 	.word	index@(triton_poi_fused__native_batch_norm_legit_no_training_clone_convolution_1)
        /*0014*/ 	.word	0x00000000


	//----- nvinfo : EIATTR_FRAME_SIZE
	.align		4
.L_5:
        /*0018*/ 	.byte	0x04, 0x11
        /*001a*/ 	.short	(.L_7 - .L_6)
	.align		4
.L_6:
        /*001c*/ 	.word	index@(triton_poi_fused__native_batch_norm_legit_no_training_clone_convolution_1)
        /*0020*/ 	.word	0x00000000


	//----- nvinfo : EIATTR_MIN_STACK_SIZE
	.align		4
.L_7:
        /*0024*/ 	.byte	0x04, 0x12
        /*0026*/ 	.short	(.L_9 - .L_8)
	.align		4
.L_8:
        /*0028*/ 	.word	index@(triton_poi_fused__native_batch_norm_legit_no_training_clone_convolution_1)
        /*002c*/ 	.word	0x00000000
.L_9:


//--------------------- .nv.info.triton_poi_fused__native_batch_norm_legit_no_training_clone_convolution_1 --------------------------
	.section	.nv.info.triton_poi_fused__native_batch_norm_legit_no_training_clone_convolution_1,"",@"SHT_CUDA_INFO"
	.sectionflags	@""
	.align	4


	//----- nvinfo : EIATTR_CUDA_API_VERSION
	.align		4
        /*0000*/ 	.byte	0x04, 0x37
        /*0002*/ 	.short	(.L_11 - .L_10)
.L_10:
        /*0004*/ 	.word	0x0000007c


	//----- nvinfo : EIATTR_KPARAM_INFO
	.align		4
.L_11:
        /*0008*/ 	.byte	0x04, 0x17
        /*000a*/ 	.short	(.L_13 - .L_12)
.L_12:
        /*000c*/ 	.word	0x00000000
        /*0010*/ 	.short	0x0007
        /*0012*/ 	.short	0x0038
        /*0014*/ 	.byte	0x00, 0xf0, 0x11, 0x00


	//----- nvinfo : EIATTR_KPARAM_INFO
	.align		4
.L_13:
        /*0018*/ 	.byte	0x04, 0x17
        /*001a*/ 	.short	(.L_15 - .L_14)
.L_14:
        /*001c*/ 	.word	0x00000000
        /*0020*/ 	.short	0x0006
        /*0022*/ 	.short	0x0030
        /*0024*/ 	.byte	0x00, 0xf4, 0x21, 0x00


	//----- nvinfo : EIATTR_KPARAM_INFO
	.align		4
.L_15:
        /*0028*/ 	.byte	0x04, 0x17
        /*002a*/ 	.short	(.L_17 - .L_16)
.L_16:
        /*002c*/ 	.word	0x00000000
        /*0030*/ 	.short	0x0005
        /*0032*/ 	.short	0x0028
        /*0034*/ 	.byte	0x00, 0xf4, 0x21, 0x00


	//----- nvinfo : EIATTR_KPARAM_INFO
	.align		4
.L_17:
        /*0038*/ 	.byte	0x04, 0x17
        /*003a*/ 	.short	(.L_19 - .L_18)
.L_18:
        /*003c*/ 	.word	0x00000000
        /*0040*/ 	.short	0x0004
        /*0042*/ 	.short	0x0020
        /*0044*/ 	.byte	0x00, 0xf4, 0x21, 0x00


	//----- nvinfo : EIATTR_KPARAM_INFO
	.align		4
.L_19:
        /*0048*/ 	.byte	0x04, 0x17
        /*004a*/ 	.short	(.L_21 - .L_20)
.L_20:
        /*004c*/ 	.word	0x00000000
        /*0050*/ 	.short	0x0003
        /*0052*/ 	.short	0x0018
        /*0054*/ 	.byte	0x00, 0xf4, 0x21, 0x00


	//----- nvinfo : EIATTR_KPARAM_INFO
	.align		4
.L_21:
        /*0058*/ 	.byte	0x04, 0x17
        /*005a*/ 	.short	(.L_23 - .L_22)
.L_22:
        /*005c*/ 	.word	0x00000000
        /*0060*/ 	.short	0x0002
        /*0062*/ 	.short	0x0010
        /*0064*/ 	.byte	0x00, 0xf4, 0x21, 0x00


	//----- nvinfo : EIATTR_KPARAM_INFO
	.align		4
.L_23:
        /*0068*/ 	.byte	0x04, 0x17
        /*006a*/ 	.short	(.L_25 - .L_24)
.L_24:
        /*006c*/ 	.word	0x00000000
        /*0070*/ 	.short	0x0001
        /*0072*/ 	.short	0x0008
        /*0074*/ 	.byte	0x00, 0xf4, 0x21, 0x00


	//----- nvinfo : EIATTR_KPARAM_INFO
	.align		4
.L_25:
        /*0078*/ 	.byte	0x04, 0x17
        /*007a*/ 	.short	(.L_27 - .L_26)
.L_26:
        /*007c*/ 	.word	0x00000000
        /*0080*/ 	.short	0x0000
        /*0082*/ 	.short	0x0000
        /*0084*/ 	.byte	0x00, 0xf4, 0x21, 0x00


	//----- nvinfo : EIATTR_SPARSE_MMA_MASK
	.align		4
.L_27:
        /*0088*/ 	.byte	0x03, 0x50
        /*008a*/ 	.short	0x0000


	//----- nvinfo : EIATTR_MAXREG_COUNT
	.align		4
        /*008c*/ 	.byte	0x03, 0x1b
        /*008e*/ 	.short	0x00ff


	//----- nvinfo : EIATTR_EXIT_INSTR_OFFSETS
	.align		4
        /*0090*/ 	.byte	0x04, 0x1c
        /*0092*/ 	.short	(.L_29 - .L_28)


	//   ....[0]....
.L_28:
        /*0094*/ 	.word	0x000005f0


	//   ....[1]....
        /*0098*/ 	.word	0x00000610


	//----- nvinfo : EIATTR_REQNTID
	.align		4
.L_29:
        /*009c*/ 	.byte	0x04, 0x10
        /*009e*/ 	.short	(.L_31 - .L_30)
.L_30:
        /*00a0*/ 	.word	0x00000080
        /*00a4*/ 	.word	0x00000001
        /*00a8*/ 	.word	0x00000001


	//----- nvinfo : EIATTR_CBANK_PARAM_SIZE
	.align		4
.L_31:
        /*00ac*/ 	.byte	0x03, 0x19
        /*00ae*/ 	.short	0x003c


	//----- nvinfo : EIATTR_PARAM_CBANK
	.align		4
        /*00b0*/ 	.byte	0x04, 0x0a
        /*00b2*/ 	.short	(.L_33 - .L_32)
	.align		4
.L_32:
        /*00b4*/ 	.word	index@(.nv.constant0.triton_poi_fused__native_batch_norm_legit_no_training_clone_convolution_1)
        /*00b8*/ 	.short	0x0210
        /*00ba*/ 	.short	0x003c


	//----- nvinfo : EIATTR_SW_WAR
	.align		4
.L_33:
        /*00bc*/ 	.byte	0x04, 0x36
        /*00be*/ 	.short	(.L_35 - .L_34)
.L_34:
        /*00c0*/ 	.word	0x00000008
.L_35:


//--------------------- .nv.callgraph             --------------------------
	.section	.nv.callgraph,"",@"SHT_CUDA_CALLGRAPH"
	.align	4
	.sectionentsize	8
	.align		4
        /*0000*/ 	.word	0x00000000
	.align		4
        /*0004*/ 	.word	0xffffffff
	.align		4
        /*0008*/ 	.word	0x00000000
	.align		4
        /*000c*/ 	.word	0xfffffffe
	.align		4
        /*0010*/ 	.word	0x00000000
	.align		4
        /*0014*/ 	.word	0xfffffffd
	.align		4
        /*0018*/ 	.word	0x00000000
	.align		4
        /*001c*/ 	.word	0xfffffffc


//--------------------- .nv.constant4             --------------------------
	.section	.nv.constant4,"a",@progbits
	.align	8
	.align		8
.nv.constant4:
        /*0000*/ 	.dword	_$_str
	.align		8
        /*0008*/ 	.dword	_$_str_$_2


//--------------------- .text.triton_poi_fused__native_batch_norm_legit_no_training_clone_convolution_1 --------------------------
	.section	.text.triton_poi_fused__native_batch_norm_legit_no_training_clone_convolution_1,"ax",@progbits
	.align	128
        .global         triton_poi_fused__native_batch_norm_legit_no_training_clone_convolution_1
        .type           triton_poi_fused__native_batch_norm_legit_no_training_clone_convolution_1,@function
        .size           triton_poi_fused__native_batch_norm_legit_no_training_clone_convolution_1,(.L_x_1 - triton_poi_fused__native_batch_norm_legit_no_training_clone_convolution_1)
        .other          triton_poi_fused__native_batch_norm_legit_no_training_clone_convolution_1,@"STO_CUDA_ENTRY STV_DEFAULT"
triton_poi_fused__native_batch_norm_legit_no_training_clone_convolution_1:
.text.triton_poi_fused__native_batch_norm_legit_no_training_clone_convolution_1:
[----:B------:R-:W0:Y:S01]  /*0000*/  LDC R1, c[0x0][0x28] ;  /* 0x00000a00ff017b82 */ /* 0x000e220000000800 */
[----:B------:R-:W1:Y:S07]  /*0010*/  S2R R0, SR_TID.X ;  /* 0x0000000000007919 */ /* 0x000e6e0000002100 */
[----:B------:R-:W2:Y:S01]  /*0020*/  LDC.64 R16, c[0x0][0x228] ;  /* 0x00008a00ff107b82 */ /* 0x000ea20000000a00 */
[----:B------:R-:W-:Y:S02]  /*0030*/  CS2R R20, SRZ ;  /* 0x0000000000147805 */ /* 0x000fe4000001ff00 */
[----:B------:R-:W-:Y:S01]  /*0040*/  CS2R R18, SRZ ;  /* 0x0000000000127805 */ /* 0x000fe2000001ff00 */
[----:B------:R-:W3:Y:S01]  /*0050*/  S2R R3, SR_CTAID.X ;  /* 0x0000000000037919 */ /* 0x000ee20000002500 */
[----:B------:R-:W-:-:S03]  /*0060*/  ULDC.64 UR4, c[0x0][0x208] ;  /* 0x0000820000047ab9 */ /* 0x000fc60000000a00 */
[----:B------:R-:W4:Y:S08]  /*0070*/  LDC.64 R24, c[0x0][0x218] ;  /* 0x00008600ff187b82 */ /* 0x000f300000000a00 */
[----:B------:R-:W5:Y:S08]  /*0080*/  LDC.64 R10, c[0x0][0x220] ;  /* 0x00008800ff0a7b82 */ /* 0x000f700000000a00 */
[----:B------:R-:W4:Y:S01]  /*0090*/  LDC.64 R8, c[0x0][0x230] ;  /* 0x00008c00ff087b82 */ /* 0x000f220000000a00 */
[----:B-1----:R-:W-:-:S07]  /*00a0*/  SHF.L.U32 R0, R0, 0x1, RZ ;  /* 0x0000000100007819 */ /* 0x002fce00000006ff */
[----:B------:R-:W1:Y:S01]  /*00b0*/  LDC.64 R6, c[0x0][0x238] ;  /* 0x00008e00ff067b82 */ /* 0x000e620000000a00 */
[----:B---3--:R-:W-:Y:S02]  /*00c0*/  SHF.R.S32.HI R13, RZ, 0x17, R3 ;  /* 0x00000017ff0d7819 */ /* 0x008fe40000011403 */
[----:B------:R-:W-:Y:S02]  /*00d0*/  LOP3.LUT R0, R0, 0xfe, RZ, 0xc0, !PT ;  /* 0x000000fe00007812 */ /* 0x000fe400078ec0ff */
[----:B------:R-:W-:Y:S02]  /*00e0*/  SGXT R13, R13, 0x1 ;  /* 0x000000010d0d781a */ /* 0x000fe40000000200 */
[----:B------:R-:W-:-:S04]  /*00f0*/  LEA R0, R3, R0, 0x8 ;  /* 0x0000000003007211 */ /* 0x000fc800078e40ff */
[----:B------:R-:W-:Y:S02]  /*0100*/  LEA.HI R12, R13, R0, RZ, 0x2 ;  /* 0x000000000d0c7211 */ /* 0x000fe400078f10ff */
[----:B------:R-:W-:Y:S02]  /*0110*/  ISETP.GE.AND P0, PT, R0, 0xc00, PT ;  /* 0x00000c000000780c */ /* 0x000fe40003f06270 */
[--C-:B------:R-:W-:Y:S02]  /*0120*/  SHF.R.S32.HI R15, RZ, 0x2, R12.reuse ;  /* 0x00000002ff0f7819 */ /* 0x100fe4000001140c */
[----:B------:R-:W-:-:S04]  /*0130*/  SHF.R.S32.HI R2, RZ, 0x1f, R12 ;  /* 0x0000001fff027819 */ /* 0x000fc8000001140c */
[----:B------:R-:W-:-:S04]  /*0140*/  LEA.HI R2, R2, R15, RZ, 0x6 ;  /* 0x0000000f02027211 */ /* 0x000fc800078f30ff */
[----:B------:R-:W-:-:S04]  /*0150*/  LOP3.LUT R2, R2, 0xffffffc0, RZ, 0xc0, !PT ;  /* 0xffffffc002027812 */ /* 0x000fc800078ec0ff */
[----:B------:R-:W-:Y:S02]  /*0160*/  IADD3 R15, R15, -R2, RZ ;  /* 0x800000020f0f7210 */ /* 0x000fe40007ffe0ff */
[----:B------:R-:W3:Y:S03]  /*0170*/  LDC.64 R2, c[0x0][0x210] ;  /* 0x00008400ff027b82 */ /* 0x000ee60000000a00 */
[----:B--2---:R-:W-:-:S05]  /*0180*/  IMAD.WIDE R16, R15, 0x4, R16 ;  /* 0x000000040f107825 */ /* 0x004fca00078e0210 */
[----:B------:R-:W2:Y:S04]  /*0190*/  @!P0 LDG.E.EL R20, desc[UR4][R16.64] ;  /* 0x0000000410148981 */ /* 0x000ea8000c2e1900 */
[----:B------:R1:W2:Y:S01]  /*01a0*/  @!P0 LDG.E.EL R18, desc[UR4][R16.64] ;  /* 0x0000000410128981 */ /* 0x0002a2000c2e1900 */
[----:B------:R-:W-:Y:S01]  /*01b0*/  IMAD.MOV.U32 R14, RZ, RZ, RZ ;  /* 0x000000ffff0e7224 */ /* 0x000fe200078e00ff */
[----:B------:R-:W-:Y:S01]  /*01c0*/  CS2R R4, SRZ ;  /* 0x0000000000047805 */ /* 0x000fe2000001ff00 */
[----:B----4-:R-:W-:-:S04]  /*01d0*/  IMAD.WIDE R24, R15, 0x4, R24 ;  /* 0x000000040f187825 */ /* 0x010fc800078e0218 */
[----:B-----5:R-:W-:Y:S01]  /*01e0*/  IMAD.WIDE R10, R15, 0x4, R10 ;  /* 0x000000040f0a7825 */ /* 0x020fe200078e020a */
[----:B------:R-:W4:Y:S03]  /*01f0*/  @!P0 LDG.E.EL R14, desc[UR4][R24.64] ;  /* 0x00000004180e8981 */ /* 0x000f26000c2e1900 */
[----:B---3--:R-:W-:Y:S01]  /*0200*/  IMAD.WIDE R2, R0, 0x4, R2 ;  /* 0x0000000400027825 */ /* 0x008fe200078e0202 */
[----:B01----:R-:W-:Y:S01]  /*0210*/  CS2R R16, SRZ ;  /* 0x0000000000107805 */ /* 0x003fe2000001ff00 */
[----:B------:R0:W3:Y:S04]  /*0220*/  @!P0 LDG.E.EL R19, desc[UR4][R24.64] ;  /* 0x0000000418138981 */ /* 0x0000e8000c2e1900 */
[----:B------:R-:W4:Y:S01]  /*0230*/  @!P0 LDG.E.64 R4, desc[UR4][R2.64] ;  /* 0x0000000402048981 */ /* 0x000f22000c1e1b00 */
[----:B------:R-:W-:-:S03]  /*0240*/  CS2R R22, SRZ ;  /* 0x0000000000167805 */ /* 0x000fc6000001ff00 */
[----:B------:R-:W5:Y:S01]  /*0250*/  @!P0 LDG.E.EL R17, desc[UR4][R10.64] ;  /* 0x000000040a118981 */ /* 0x000f62000c2e1900 */
[----:B0-----:R-:W-:-:S03]  /*0260*/  HFMA2.MMA R24, -RZ, RZ, 0, 0 ;  /* 0x00000000ff187435 */ /* 0x001fc600000001ff */
[----:B------:R-:W3:Y:S01]  /*0270*/  @!P0 LDG.E.EL R16, desc[UR4][R10.64] ;  /* 0x000000040a108981 */ /* 0x000ee2000c2e1900 */
[----:B------:R-:W-:-:S04]  /*0280*/  IMAD.WIDE R8, R15, 0x4, R8 ;  /* 0x000000040f087825 */ /* 0x000fc800078e0208 */
[----:B------:R-:W-:Y:S01]  /*0290*/  IMAD.WIDE R6, R15, 0x4, R6 ;  /* 0x000000040f067825 */ /* 0x000fe200078e0206 */
[----:B------:R-:W5:Y:S04]  /*02a0*/  @!P0 LDG.E.EL R22, desc[UR4][R8.64] ;  /* 0x0000000408168981 */ /* 0x000f68000c2e1900 */
[----:B------:R0:W5:Y:S04]  /*02b0*/  @!P0 LDG.E.EL R21, desc[UR4][R8.64] ;  /* 0x0000000408158981 */ /* 0x000168000c2e1900 */
[----:B------:R-:W5:Y:S04]  /*02c0*/  @!P0 LDG.E.EL R23, desc[UR4][R6.64] ;  /* 0x0000000406178981 */ /* 0x000f68000c2e1900 */
[----:B------:R1:W5:Y:S01]  /*02d0*/  @!P0 LDG.E.EL R24, desc[UR4][R6.64] ;  /* 0x0000000406188981 */ /* 0x000362000c2e1900 */
[----:B0-----:R-:W-:Y:S01]  /*02e0*/  LEA.HI R8, R13, R0, RZ, 0x8 ;  /* 0x000000000d087211 */ /* 0x001fe200078f40ff */
[----:B-1----:R-:W-:-:S03]  /*02f0*/  IMAD.MOV.U32 R6, RZ, RZ, 0x3e800000 ;  /* 0x3e800000ff067424 */ /* 0x002fc600078e00ff */
[----:B------:R-:W-:-:S05]  /*0300*/  SHF.R.S32.HI R8, RZ, 0x8, R8 ;  /* 0x00000008ff087819 */ /* 0x000fca0000011408 */
[----:B------:R-:W-:-:S05]  /*0310*/  IMAD.HI R9, R8, 0x55555556, RZ ;  /* 0x5555555608097827 */ /* 0x000fca00078e02ff */
[----:B------:R-:W-:-:S05]  /*0320*/  LEA.HI R9, R9, R9, RZ, 0x1 ;  /* 0x0000000909097211 */ /* 0x000fca00078f08ff */
[----:B------:R-:W-:Y:S02]  /*0330*/  IMAD R9, R9, -0x3, R8 ;  /* 0xfffffffd09097824 */ /* 0x000fe400078e0208 */
[----:B--2---:R-:W-:Y:S01]  /*0340*/  FADD R20, R20, 9.9999997473787516356e-06 ;  /* 0x3727c5ac14147421 */ /* 0x004fe20000000000 */
[----:B------:R-:W-:-:S03]  /*0350*/  FADD R18, R18, 9.9999997473787516356e-06 ;  /* 0x3727c5ac12127421 */ /* 0x000fc60000000000 */
[----:B------:R-:W0:Y:S08]  /*0360*/  MUFU.SQRT R10, R20 ;  /* 0x00000014000a7308 */ /* 0x000e300000002000 */
[----:B------:R-:W1:Y:S01]  /*0370*/  MUFU.SQRT R11, R18 ;  /* 0x00000012000b7308 */ /* 0x000e620000002000 */
[C---:B0-----:R-:W-:Y:S02]  /*0380*/  FSETP.GT.AND P1, PT, R10.reuse, 8.50705917302346158658e+37, PT ;  /* 0x7e8000000a00780b */ /* 0x041fe40003f24000 */
[----:B------:R-:W-:-:S02]  /*0390*/  FSETP.GEU.AND P3, PT, R10, 1.175494350822287508e-38, PT ;  /* 0x008000000a00780b */ /* 0x000fc40003f6e000 */
[C---:B-1----:R-:W-:Y:S02]  /*03a0*/  FSETP.GT.AND P2, PT, R11.reuse, 8.50705917302346158658e+37, PT ;  /* 0x7e8000000b00780b */ /* 0x042fe40003f44000 */
[----:B------:R-:W-:-:S07]  /*03b0*/  FSETP.GEU.AND P4, PT, R11, 1.175494350822287508e-38, PT ;  /* 0x008000000b00780b */ /* 0x000fce0003f8e000 */
[----:B------:R-:W-:-:S04]  /*03c0*/  @P1 FMUL R10, R10, 0.25 ;  /* 0x3e8000000a0a1820 */ /* 0x000fc80000400000 */
[----:B------:R-:W-:Y:S01]  /*03d0*/  @!P3 FMUL R10, R10, 16777216 ;  /* 0x4b8000000a0ab820 */ /* 0x000fe20000400000 */
[----:B------:R-:W-:-:S04]  /*03e0*/  @P2 FMUL R11, R11, 0.25 ;  /* 0x3e8000000b0b2820 */ /* 0x000fc80000400000 */
[----:B------:R-:W-:Y:S01]  /*03f0*/  @!P4 FMUL R11, R11, 16777216 ;  /* 0x4b8000000b0bc820 */ /* 0x000fe20000400000 */
[----:B------:R-:W0:Y:S01]  /*0400*/  MUFU.RCP R10, R10 ;  /* 0x0000000a000a7308 */ /* 0x000e220000001000 */
[----:B------:R-:W-:-:S07]  /*0410*/  FSEL R7, R6, 1, P1 ;  /* 0x3f80000006077808 */ /* 0x000fce0000800000 */
[----:B------:R-:W1:Y:S01]  /*0420*/  MUFU.RCP R11, R11 ;  /* 0x0000000b000b7308 */ /* 0x000e620000001000 */
[----:B------:R-:W-:Y:S01]  /*0430*/  FSEL R6, R6, 1, P2 ;  /* 0x3f80000006067808 */ /* 0x000fe20001000000 */
[----:B----4-:R-:W-:Y:S01]  /*0440*/  FADD R5, R14, R5 ;  /* 0x000000050e057221 */ /* 0x010fe20000000000 */
[----:B------:R-:W-:Y:S01]  /*0450*/  @!P3 FMUL R7, R7, 16777216 ;  /* 0x4b8000000707b820 */ /* 0x000fe20000400000 */
[----:B---3--:R-:W-:Y:S02]  /*0460*/  FADD R4, R19, R4 ;  /* 0x0000000413047221 */ /* 0x008fe40000000000 */
[----:B------:R-:W-:Y:S01]  /*0470*/  @!P4 FMUL R6, R6, 16777216 ;  /* 0x4b8000000606c820 */ /* 0x000fe20000400000 */
[----:B------:R-:W-:-:S04]  /*0480*/  IMAD.HI R14, R0, 0x2aaaaaab, RZ ;  /* 0x2aaaaaab000e7827 */ /* 0x000fc800078e02ff */
[----:B0-----:R-:W-:Y:S01]  /*0490*/  FMUL R10, R10, R7 ;  /* 0x000000070a0a7220 */ /* 0x001fe20000400000 */
[----:B-----5:R-:W-:Y:S01]  /*04a0*/  FADD R17, R4, -R17 ;  /* 0x8000001104117221 */ /* 0x020fe20000000000 */
[----:B------:R-:W-:Y:S01]  /*04b0*/  FADD R16, R5, -R16 ;  /* 0x8000001005107221 */ /* 0x000fe20000000000 */
[----:B------:R-:W-:Y:S01]  /*04c0*/  SHF.R.U32.HI R19, RZ, 0x1f, R14 ;  /* 0x0000001fff137819 */ /* 0x000fe2000001160e */
[----:B-1----:R-:W-:Y:S01]  /*04d0*/  FMUL R13, R11, R6 ;  /* 0x000000060b0d7220 */ /* 0x002fe20000400000 */
[----:B------:R-:W-:Y:S01]  /*04e0*/  LOP3.LUT R11, R12, 0xfffffffc, RZ, 0xc0, !PT ;  /* 0xfffffffc0c0b7812 */ /* 0x000fe200078ec0ff */
[----:B------:R-:W0:Y:S01]  /*04f0*/  LDC.64 R6, c[0x0][0x240] ;  /* 0x00009000ff067b82 */ /* 0x000e220000000a00 */
[----:B------:R-:W-:Y:S01]  /*0500*/  FMUL R10, R17, R10 ;  /* 0x0000000a110a7220 */ /* 0x000fe20000400000 */
[----:B------:R-:W-:Y:S01]  /*0510*/  FMUL R13, R16, R13 ;  /* 0x0000000d100d7220 */ /* 0x000fe20000400000 */
[----:B------:R-:W-:Y:S02]  /*0520*/  IADD3 R11, R0, -R11, RZ ;  /* 0x8000000b000b7210 */ /* 0x000fe40007ffe0ff */
[----:B------:R-:W-:Y:S01]  /*0530*/  LEA.HI.SX32 R14, R14, R19, 0x19 ;  /* 0x000000130e0e7211 */ /* 0x000fe200078fcaff */
[----:B------:R-:W-:Y:S01]  /*0540*/  FFMA R20, R10, R22, R23 ;  /* 0x000000160a147223 */ /* 0x000fe20000000017 */
[----:B------:R-:W-:-:S03]  /*0550*/  FFMA R21, R13, R21, R24 ;  /* 0x000000150d157223 */ /* 0x000fc60000000018 */
[----:B------:R-:W-:Y:S01]  /*0560*/  IMAD R14, R14, 0x300, R11 ;  /* 0x000003000e0e7824 */ /* 0x000fe200078e020b */
[----:B------:R-:W-:Y:S02]  /*0570*/  FSETP.GT.AND P1, PT, R20, RZ, PT ;  /* 0x000000ff1400720b */ /* 0x000fe40003f24000 */
[----:B------:R-:W-:Y:S02]  /*0580*/  FSETP.GT.AND P2, PT, R21, RZ, PT ;  /* 0x000000ff1500720b */ /* 0x000fe40003f44000 */
[----:B------:R-:W-:Y:S01]  /*0590*/  LEA R14, R9, R14, 0x2 ;  /* 0x0000000e090e7211 */ /* 0x000fe200078e10ff */
[----:B------:R1:W-:Y:S04]  /*05a0*/  @!P0 STG.E.64 desc[UR4][R2.64], R4 ;  /* 0x0000000402008986 */ /* 0x0003e8000c101b04 */
[----:B------:R-:W-:-:S04]  /*05b0*/  IMAD R15, R15, 0xc, R14 ;  /* 0x0000000c0f0f7824 */ /* 0x000fc800078e020e */
[----:B0-----:R-:W-:-:S04]  /*05c0*/  IMAD.WIDE R6, R15, 0x4, R6 ;  /* 0x000000040f067825 */ /* 0x001fc800078e0206 */
[----:B------:R-:W-:Y:S01]  /*05d0*/  @!P1 FMUL R20, R20, 0.0099999997764825820923 ;  /* 0x3c23d70a14149820 */ /* 0x000fe20000400000 */
[----:B------:R-:W-:Y:S01]  /*05e0*/  @!P2 FMUL R21, R21, 0.0099999997764825820923 ;  /* 0x3c23d70a1515a820 */ /* 0x000fe20000400000 */
[----:B------:R-:W-:Y:S06]  /*05f0*/  @P0 EXIT ;  /* 0x000000000000094d */ /* 0x000fec0003800000 */
[----:B------:R-:W-:Y:S01]  /*0600*/  STG.E.64 desc[UR4][R6.64], R20 ;  /* 0x0000001406007986 */ /* 0x000fe2000c101b04 */
[----:B------:R-:W-:Y:S05]  /*0610*/  EXIT ;  /* 0x000000000000794d */ /* 0x000fea0003800000 */
.L_x_0:
[----:B------:R-:W-:-:S00]  /*0620*/  BRA `(.L_x_0) ;  /* 0xfffffffc00fc7947 */ /* 0x000fc0000383ffff */
[----:B------:R-:W-:-:S00]  /*0630*/  NOP ;  /* 0x0000000000007918 */ /* 0x000fc00000000000 */
        /* <DEDUP_REMOVED lines=12> */
.L_x_1:


//--------------------- .nv.global.init           --------------------------
	.section	.nv.global.init,"aw",@progbits
.nv.global.init:
	.type		_$_str,@object
	.size		_$_str,(_$_str_$_2 - _$_str)
_$_str:
        /*0000*/ 	.byte	0x5f, 0x5f, 0x43, 0x55, 0x44, 0x41, 0x5f, 0x46, 0x54, 0x5a, 0x00
	.type		_$_str_$_2,@object
	.size		_$_str_$_2,(.L_1 - _$_str_$_2)
_$_str_$_2:
        /*000b*/ 	.byte	0x5f, 0x5f, 0x43, 0x55, 0x44, 0x41, 0x5f, 0x50, 0x52, 0x45, 0x43, 0x5f, 0x53, 0x51, 0x52, 0x54
        /*001b*/ 	.byte	0x00
.L_1:


//--------------------- .nv.constant0.triton_poi_fused__native_batch_norm_legit_no_training_clone_convolution_1 --------------------------
	.section	.nv.constant0.triton_poi_fused__native_batch_norm_legit_no_training_clone_convolution_1,"a",@progbits
	.sectionflags	@""
	.align	4
.nv.constant0.triton_poi_fused__native_batch_norm_legit_no_training_clone_convolution_1:
	.zero		588
